//
// Generated by NVIDIA NVVM Compiler
//
// Compiler Build ID: CL-36424714
// Cuda compilation tools, release 13.0, V13.0.88
// Based on NVVM 20.0.0
//

.version 9.0
.target sm_100
.address_size 64

	// .globl	_Z8MultiplyPdS_S_i

.visible .entry _Z8MultiplyPdS_S_i(
	.param .u64 .ptr .align 1 _Z8MultiplyPdS_S_i_param_0,
	.param .u64 .ptr .align 1 _Z8MultiplyPdS_S_i_param_1,
	.param .u64 .ptr .align 1 _Z8MultiplyPdS_S_i_param_2,
	.param .u32 _Z8MultiplyPdS_S_i_param_3
)
{
	.reg .pred 	%p<11>;
	.reg .b32 	%r<43>;
	.reg .b64 	%rd<52>;
	.reg .b64 	%fd<68>;

	ld.param.u64 	%rd10, [_Z8MultiplyPdS_S_i_param_0];
	ld.param.u64 	%rd11, [_Z8MultiplyPdS_S_i_param_1];
	ld.param.u32 	%r20, [_Z8MultiplyPdS_S_i_param_3];
	cvta.to.global.u64 	%rd1, %rd11;
	cvta.to.global.u64 	%rd2, %rd10;
	mov.u32 	%r21, %ctaid.x;
	mov.u32 	%r22, %ntid.x;
	mov.u32 	%r23, %tid.x;
	mad.lo.s32 	%r1, %r21, %r22, %r23;
	mul.lo.s32 	%r24, %r20, %r20;
	setp.ge.s32 	%p1, %r1, %r24;
	@%p1 bra 	$L__BB0_14;
	div.s32 	%r2, %r1, %r20;
	mul.lo.s32 	%r25, %r2, %r20;
	sub.s32 	%r3, %r1, %r25;
	setp.lt.s32 	%p2, %r20, 1;
	mov.f64 	%fd67, 0d0000000000000000;
	@%p2 bra 	$L__BB0_13;
	and.b32  	%r5, %r20, 7;
	setp.lt.u32 	%p3, %r20, 8;
	mov.f64 	%fd67, 0d0000000000000000;
	mov.b32 	%r41, 0;
	@%p3 bra 	$L__BB0_5;
	and.b32  	%r27, %r20, 2147483640;
	neg.s32 	%r39, %r27;
	mul.wide.u32 	%rd12, %r20, 8;
	add.s64 	%rd3, %rd1, %rd12;
	mul.wide.u32 	%rd13, %r20, 24;
	add.s64 	%rd4, %rd1, %rd13;
	mul.wide.u32 	%rd14, %r20, 32;
	add.s64 	%rd5, %rd1, %rd14;
	mul.wide.u32 	%rd15, %r20, 40;
	add.s64 	%rd6, %rd1, %rd15;
	mul.wide.u32 	%rd16, %r20, 48;
	add.s64 	%rd7, %rd1, %rd16;
	mul.wide.u32 	%rd17, %r20, 56;
	add.s64 	%rd8, %rd1, %rd17;
	mov.f64 	%fd67, 0d0000000000000000;
	mov.u32 	%r37, %r25;
	mov.u32 	%r38, %r3;
$L__BB0_4:
	.pragma "nounroll";
	and.b32  	%r41, %r20, 2147483640;
	mul.wide.s32 	%rd18, %r38, 8;
	add.s64 	%rd19, %rd3, %rd18;
	mul.wide.u32 	%rd20, %r20, 16;
	add.s64 	%rd21, %rd1, %rd18;
	add.s64 	%rd22, %rd21, %rd20;
	add.s64 	%rd23, %rd4, %rd18;
	add.s64 	%rd24, %rd5, %rd18;
	add.s64 	%rd25, %rd6, %rd18;
	add.s64 	%rd26, %rd7, %rd18;
	add.s64 	%rd27, %rd8, %rd18;
	mul.wide.s32 	%rd28, %r37, 8;
	add.s64 	%rd29, %rd2, %rd28;
	ld.global.f64 	%fd17, [%rd29];
	ld.global.f64 	%fd18, [%rd21];
	fma.rn.f64 	%fd19, %fd17, %fd18, %fd67;
	ld.global.f64 	%fd20, [%rd29+8];
	ld.global.f64 	%fd21, [%rd19];
	fma.rn.f64 	%fd22, %fd20, %fd21, %fd19;
	ld.global.f64 	%fd23, [%rd29+16];
	ld.global.f64 	%fd24, [%rd22];
	fma.rn.f64 	%fd25, %fd23, %fd24, %fd22;
	ld.global.f64 	%fd26, [%rd29+24];
	ld.global.f64 	%fd27, [%rd23];
	fma.rn.f64 	%fd28, %fd26, %fd27, %fd25;
	ld.global.f64 	%fd29, [%rd29+32];
	ld.global.f64 	%fd30, [%rd24];
	fma.rn.f64 	%fd31, %fd29, %fd30, %fd28;
	ld.global.f64 	%fd32, [%rd29+40];
	ld.global.f64 	%fd33, [%rd25];
	fma.rn.f64 	%fd34, %fd32, %fd33, %fd31;
	ld.global.f64 	%fd35, [%rd29+48];
	ld.global.f64 	%fd36, [%rd26];
	fma.rn.f64 	%fd37, %fd35, %fd36, %fd34;
	ld.global.f64 	%fd38, [%rd29+56];
	ld.global.f64 	%fd39, [%rd27];
	fma.rn.f64 	%fd67, %fd38, %fd39, %fd37;
	add.s32 	%r39, %r39, 8;
	shl.b32 	%r28, %r20, 3;
	add.s32 	%r38, %r38, %r28;
	add.s32 	%r37, %r37, 8;
	setp.ne.s32 	%p4, %r39, 0;
	@%p4 bra 	$L__BB0_4;
$L__BB0_5:
	setp.eq.s32 	%p5, %r5, 0;
	@%p5 bra 	$L__BB0_13;
	and.b32  	%r15, %r20, 3;
	setp.lt.u32 	%p6, %r5, 4;
	@%p6 bra 	$L__BB0_8;
	add.s32 	%r29, %r41, %r25;
	mul.wide.s32 	%rd30, %r29, 8;
	add.s64 	%rd31, %rd2, %rd30;
	ld.global.f64 	%fd41, [%rd31];
	mad.lo.s32 	%r30, %r41, %r20, %r3;
	mul.wide.s32 	%rd32, %r30, 8;
	add.s64 	%rd33, %rd1, %rd32;
	ld.global.f64 	%fd42, [%rd33];
	fma.rn.f64 	%fd43, %fd41, %fd42, %fd67;
	ld.global.f64 	%fd44, [%rd31+8];
	mul.wide.u32 	%rd34, %r20, 8;
	add.s64 	%rd35, %rd33, %rd34;
	ld.global.f64 	%fd45, [%rd35];
	fma.rn.f64 	%fd46, %fd44, %fd45, %fd43;
	ld.global.f64 	%fd47, [%rd31+16];
	add.s64 	%rd36, %rd35, %rd34;
	ld.global.f64 	%fd48, [%rd36];
	fma.rn.f64 	%fd49, %fd47, %fd48, %fd46;
	ld.global.f64 	%fd50, [%rd31+24];
	add.s64 	%rd37, %rd36, %rd34;
	ld.global.f64 	%fd51, [%rd37];
	fma.rn.f64 	%fd67, %fd50, %fd51, %fd49;
	add.s32 	%r41, %r41, 4;
$L__BB0_8:
	setp.eq.s32 	%p7, %r15, 0;
	@%p7 bra 	$L__BB0_13;
	setp.eq.s32 	%p8, %r15, 1;
	@%p8 bra 	$L__BB0_11;
	add.s32 	%r31, %r41, %r25;
	mul.wide.s32 	%rd38, %r31, 8;
	add.s64 	%rd39, %rd2, %rd38;
	ld.global.f64 	%fd53, [%rd39];
	mad.lo.s32 	%r32, %r41, %r20, %r3;
	mul.wide.s32 	%rd40, %r32, 8;
	add.s64 	%rd41, %rd1, %rd40;
	ld.global.f64 	%fd54, [%rd41];
	fma.rn.f64 	%fd55, %fd53, %fd54, %fd67;
	ld.global.f64 	%fd56, [%rd39+8];
	mul.wide.u32 	%rd42, %r20, 8;
	add.s64 	%rd43, %rd41, %rd42;
	ld.global.f64 	%fd57, [%rd43];
	fma.rn.f64 	%fd67, %fd56, %fd57, %fd55;
	add.s32 	%r41, %r41, 2;
$L__BB0_11:
	and.b32  	%r33, %r20, 1;
	setp.eq.b32 	%p9, %r33, 1;
	not.pred 	%p10, %p9;
	@%p10 bra 	$L__BB0_13;
	add.s32 	%r34, %r41, %r25;
	mul.wide.s32 	%rd44, %r34, 8;
	add.s64 	%rd45, %rd2, %rd44;
	ld.global.f64 	%fd58, [%rd45];
	mad.lo.s32 	%r35, %r41, %r20, %r3;
	mul.wide.s32 	%rd46, %r35, 8;
	add.s64 	%rd47, %rd1, %rd46;
	ld.global.f64 	%fd59, [%rd47];
	fma.rn.f64 	%fd67, %fd58, %fd59, %fd67;
$L__BB0_13:
	ld.param.u64 	%rd51, [_Z8MultiplyPdS_S_i_param_2];
	mad.lo.s32 	%r36, %r2, %r20, %r3;
	cvta.to.global.u64 	%rd48, %rd51;
	mul.wide.s32 	%rd49, %r36, 8;
	add.s64 	%rd50, %rd48, %rd49;
	st.global.f64 	[%rd50], %fd67;
$L__BB0_14:
	ret;

}
	// .globl	_Z9AddMatrixPdiS_
.visible .entry _Z9AddMatrixPdiS_(
	.param .u64 .ptr .align 1 _Z9AddMatrixPdiS__param_0,
	.param .u32 _Z9AddMatrixPdiS__param_1,
	.param .u64 .ptr .align 1 _Z9AddMatrixPdiS__param_2
)
{
	.reg .pred 	%p<12>;
	.reg .b32 	%r<7>;
	.reg .b64 	%rd<66>;
	.reg .b64 	%fd<85>;

	ld.param.u64 	%rd21, [_Z9AddMatrixPdiS__param_0];
	ld.param.u32 	%r6, [_Z9AddMatrixPdiS__param_1];
	ld.param.u64 	%rd22, [_Z9AddMatrixPdiS__param_2];
	cvta.to.global.u64 	%rd1, %rd22;
	cvta.to.global.u64 	%rd2, %rd21;
	cvt.s64.s32 	%rd3, %r6;
	setp.lt.s32 	%p1, %r6, 1;
	@%p1 bra 	$L__BB1_16;
	ld.global.f64 	%fd84, [%rd1];
	and.b32  	%r1, %r6, 15;
	and.b32  	%r2, %r6, 7;
	and.b64  	%rd4, %rd3, 2147483632;
	add.s32 	%r3, %r1, -1;
	and.b32  	%r4, %r6, 3;
	add.s32 	%r5, %r2, -1;
	shl.b64 	%rd5, %rd3, 7;
	shl.b64 	%rd6, %rd3, 3;
	mov.b64 	%rd60, 0;
$L__BB1_2:
	setp.lt.u32 	%p2, %r6, 16;
	mov.b64 	%rd64, 0;
	@%p2 bra 	$L__BB1_5;
	shl.b64 	%rd25, %rd60, 3;
	add.s64 	%rd61, %rd2, %rd25;
	mov.u64 	%rd62, %rd4;
$L__BB1_4:
	.pragma "nounroll";
	ld.global.f64 	%fd18, [%rd61];
	add.f64 	%fd19, %fd18, %fd84;
	st.global.f64 	[%rd1], %fd19;
	add.s64 	%rd26, %rd61, %rd6;
	ld.global.f64 	%fd20, [%rd26];
	add.f64 	%fd21, %fd20, %fd19;
	st.global.f64 	[%rd1], %fd21;
	add.s64 	%rd27, %rd26, %rd6;
	ld.global.f64 	%fd22, [%rd27];
	add.f64 	%fd23, %fd22, %fd21;
	st.global.f64 	[%rd1], %fd23;
	add.s64 	%rd28, %rd27, %rd6;
	ld.global.f64 	%fd24, [%rd28];
	add.f64 	%fd25, %fd24, %fd23;
	st.global.f64 	[%rd1], %fd25;
	add.s64 	%rd29, %rd28, %rd6;
	ld.global.f64 	%fd26, [%rd29];
	add.f64 	%fd27, %fd26, %fd25;
	st.global.f64 	[%rd1], %fd27;
	add.s64 	%rd30, %rd29, %rd6;
	ld.global.f64 	%fd28, [%rd30];
	add.f64 	%fd29, %fd28, %fd27;
	st.global.f64 	[%rd1], %fd29;
	add.s64 	%rd31, %rd30, %rd6;
	ld.global.f64 	%fd30, [%rd31];
	add.f64 	%fd31, %fd30, %fd29;
	st.global.f64 	[%rd1], %fd31;
	add.s64 	%rd32, %rd31, %rd6;
	ld.global.f64 	%fd32, [%rd32];
	add.f64 	%fd33, %fd32, %fd31;
	st.global.f64 	[%rd1], %fd33;
	add.s64 	%rd33, %rd32, %rd6;
	ld.global.f64 	%fd34, [%rd33];
	add.f64 	%fd35, %fd34, %fd33;
	st.global.f64 	[%rd1], %fd35;
	add.s64 	%rd34, %rd33, %rd6;
	ld.global.f64 	%fd36, [%rd34];
	add.f64 	%fd37, %fd36, %fd35;
	st.global.f64 	[%rd1], %fd37;
	add.s64 	%rd35, %rd34, %rd6;
	ld.global.f64 	%fd38, [%rd35];
	add.f64 	%fd39, %fd38, %fd37;
	st.global.f64 	[%rd1], %fd39;
	add.s64 	%rd36, %rd35, %rd6;
	ld.global.f64 	%fd40, [%rd36];
	add.f64 	%fd41, %fd40, %fd39;
	st.global.f64 	[%rd1], %fd41;
	add.s64 	%rd37, %rd36, %rd6;
	ld.global.f64 	%fd42, [%rd37];
	add.f64 	%fd43, %fd42, %fd41;
	st.global.f64 	[%rd1], %fd43;
	add.s64 	%rd38, %rd37, %rd6;
	ld.global.f64 	%fd44, [%rd38];
	add.f64 	%fd45, %fd44, %fd43;
	st.global.f64 	[%rd1], %fd45;
	add.s64 	%rd39, %rd38, %rd6;
	ld.global.f64 	%fd46, [%rd39];
	add.f64 	%fd47, %fd46, %fd45;
	st.global.f64 	[%rd1], %fd47;
	add.s64 	%rd40, %rd39, %rd6;
	ld.global.f64 	%fd48, [%rd40];
	add.f64 	%fd84, %fd48, %fd47;
	st.global.f64 	[%rd1], %fd84;
	add.s64 	%rd62, %rd62, -16;
	add.s64 	%rd61, %rd61, %rd5;
	setp.ne.s64 	%p3, %rd62, 0;
	mov.u64 	%rd64, %rd4;
	@%p3 bra 	$L__BB1_4;
$L__BB1_5:
	setp.eq.s32 	%p4, %r1, 0;
	@%p4 bra 	$L__BB1_15;
	setp.lt.u32 	%p5, %r3, 7;
	@%p5 bra 	$L__BB1_8;
	mad.lo.s64 	%rd41, %rd64, %rd3, %rd60;
	shl.b64 	%rd42, %rd41, 3;
	add.s64 	%rd43, %rd2, %rd42;
	ld.global.f64 	%fd50, [%rd43];
	add.f64 	%fd51, %fd50, %fd84;
	st.global.f64 	[%rd1], %fd51;
	add.s64 	%rd44, %rd43, %rd6;
	ld.global.f64 	%fd52, [%rd44];
	add.f64 	%fd53, %fd52, %fd51;
	st.global.f64 	[%rd1], %fd53;
	add.s64 	%rd45, %rd44, %rd6;
	ld.global.f64 	%fd54, [%rd45];
	add.f64 	%fd55, %fd54, %fd53;
	st.global.f64 	[%rd1], %fd55;
	add.s64 	%rd46, %rd45, %rd6;
	ld.global.f64 	%fd56, [%rd46];
	add.f64 	%fd57, %fd56, %fd55;
	st.global.f64 	[%rd1], %fd57;
	add.s64 	%rd47, %rd46, %rd6;
	ld.global.f64 	%fd58, [%rd47];
	add.f64 	%fd59, %fd58, %fd57;
	st.global.f64 	[%rd1], %fd59;
	add.s64 	%rd48, %rd47, %rd6;
	ld.global.f64 	%fd60, [%rd48];
	add.f64 	%fd61, %fd60, %fd59;
	st.global.f64 	[%rd1], %fd61;
	add.s64 	%rd49, %rd48, %rd6;
	ld.global.f64 	%fd62, [%rd49];
	add.f64 	%fd63, %fd62, %fd61;
	st.global.f64 	[%rd1], %fd63;
	add.s64 	%rd50, %rd49, %rd6;
	ld.global.f64 	%fd64, [%rd50];
	add.f64 	%fd84, %fd64, %fd63;
	st.global.f64 	[%rd1], %fd84;
	add.s64 	%rd64, %rd64, 8;
$L__BB1_8:
	setp.eq.s32 	%p6, %r2, 0;
	@%p6 bra 	$L__BB1_15;
	setp.lt.u32 	%p7, %r5, 3;
	@%p7 bra 	$L__BB1_11;
	mad.lo.s64 	%rd51, %rd64, %rd3, %rd60;
	shl.b64 	%rd52, %rd51, 3;
	add.s64 	%rd53, %rd2, %rd52;
	ld.global.f64 	%fd66, [%rd53];
	add.f64 	%fd67, %fd66, %fd84;
	st.global.f64 	[%rd1], %fd67;
	add.s64 	%rd54, %rd53, %rd6;
	ld.global.f64 	%fd68, [%rd54];
	add.f64 	%fd69, %fd68, %fd67;
	st.global.f64 	[%rd1], %fd69;
	add.s64 	%rd55, %rd54, %rd6;
	ld.global.f64 	%fd70, [%rd55];
	add.f64 	%fd71, %fd70, %fd69;
	st.global.f64 	[%rd1], %fd71;
	add.s64 	%rd56, %rd55, %rd6;
	ld.global.f64 	%fd72, [%rd56];
	add.f64 	%fd84, %fd72, %fd71;
	st.global.f64 	[%rd1], %fd84;
	add.s64 	%rd64, %rd64, 4;
$L__BB1_11:
	setp.eq.s32 	%p8, %r4, 0;
	@%p8 bra 	$L__BB1_15;
	setp.eq.s32 	%p9, %r4, 1;
	mad.lo.s64 	%rd57, %rd64, %rd3, %rd60;
	shl.b64 	%rd58, %rd57, 3;
	add.s64 	%rd18, %rd2, %rd58;
	ld.global.f64 	%fd73, [%rd18];
	add.f64 	%fd84, %fd73, %fd84;
	st.global.f64 	[%rd1], %fd84;
	@%p9 bra 	$L__BB1_15;
	setp.eq.s32 	%p10, %r4, 2;
	add.s64 	%rd19, %rd18, %rd6;
	ld.global.f64 	%fd74, [%rd19];
	add.f64 	%fd84, %fd74, %fd84;
	st.global.f64 	[%rd1], %fd84;
	@%p10 bra 	$L__BB1_15;
	add.s64 	%rd59, %rd19, %rd6;
	ld.global.f64 	%fd75, [%rd59];
	add.f64 	%fd84, %fd75, %fd84;
	st.global.f64 	[%rd1], %fd84;
$L__BB1_15:
	add.s64 	%rd60, %rd60, 1;
	setp.ne.s64 	%p11, %rd60, %rd3;
	@%p11 bra 	$L__BB1_2;
$L__BB1_16:
	ret;

}


// ===== COMPILED SASS (sm_100) =====

	.target	sm_100

	.elftype	@"ET_EXEC"


//--------------------- .note.nv.tkinfo           --------------------------
	.section	.note.nv.tkinfo,"",@"SHT_NOTE"
	.sectionflags	@"SHF_NOTE_NV_TKINFO"
	.tkinfo
        /*0018*/ 	.word	0x00000002
        /*0030*/ 	.string	""
        /*0030*/ 	.string	"ptxas"
        /*0030*/ 	.string	"Cuda compilation tools, release 13.0, V13.0.88"
        /*0030*/ 	.string	"Build cuda_13.0.r13.0/compiler.36424714_0"
        /*0030*/ 	.string	"-arch sm_100 -m 64 "



//--------------------- .note.nv.cuinfo           --------------------------
	.section	.note.nv.cuinfo,"",@"SHT_NOTE"
	.sectionflags	@"SHF_NOTE_NV_CUINFO"
        /*0018*/ 	.short	0x0002
        /*001a*/ 	.short	0x0064
        /*001c*/ 	.short	0x0082
	.zero		2


//--------------------- .nv.info                  --------------------------
	.section	.nv.info,"",@"SHT_CUDA_INFO"
	.align	4


	//----- nvinfo : EIATTR_REGCOUNT
	.align		4
        /*0000*/ 	.byte	0x04, 0x2f
        /*0002*/ 	.short	(.L_1 - .L_0)
	.align		4
.L_0:
        /*0004*/ 	.word	index@(_Z8MultiplyPdS_S_i)
        /*0008*/ 	.word	0x00000020


	//----- nvinfo : EIATTR_FRAME_SIZE
	.align		4
.L_1:
        /*000c*/ 	.byte	0x04, 0x11
        /*000e*/ 	.short	(.L_3 - .L_2)
	.align		4
.L_2:
        /*0010*/ 	.word	index@(_Z8MultiplyPdS_S_i)
        /*0014*/ 	.word	0x00000000


	//----- nvinfo : EIATTR_REGCOUNT
	.align		4
.L_3:
        /*0018*/ 	.byte	0x04, 0x2f
        /*001a*/ 	.short	(.L_5 - .L_4)
	.align		4
.L_4:
        /*001c*/ 	.word	index@(_Z9AddMatrixPdiS_)
        /*0020*/ 	.word	0x00000020


	//----- nvinfo : EIATTR_FRAME_SIZE
	.align		4
.L_5:
        /*0024*/ 	.byte	0x04, 0x11
        /*0026*/ 	.short	(.L_7 - .L_6)
	.align		4
.L_6:
        /*0028*/ 	.word	index@(_Z9AddMatrixPdiS_)
        /*002c*/ 	.word	0x00000000


	//----- nvinfo : EIATTR_MIN_STACK_SIZE
	.align		4
.L_7:
        /*0030*/ 	.byte	0x04, 0x12
        /*0032*/ 	.short	(.L_9 - .L_8)
	.align		4
.L_8:
        /*0034*/ 	.word	index@(_Z9AddMatrixPdiS_)
        /*0038*/ 	.word	0x00000000


	//----- nvinfo : EIATTR_MIN_STACK_SIZE
	.align		4
.L_9:
        /*003c*/ 	.byte	0x04, 0x12
        /*003e*/ 	.short	(.L_11 - .L_10)
	.align		4
.L_10:
        /*0040*/ 	.word	index@(_Z8MultiplyPdS_S_i)
        /*0044*/ 	.word	0x00000000
.L_11:


//--------------------- .nv.compat                --------------------------
	.section	.nv.compat,"",@"SHT_CUDA_COMPAT_INFO"
	.align	4
        /*0000*/ 	.byte	0x02, 0x09, 0x00, 0x00, 0x02, 0x02, 0x01, 0x00, 0x02, 0x05, 0x05, 0x00, 0x03, 0x07, 0x01, 0x01
        /*0010*/ 	.byte	0x02, 0x03, 0x00, 0x00, 0x02, 0x06, 0x01, 0x00, 0x04, 0x0b, 0x08, 0x00, 0x01, 0x00, 0x00, 0x00
        /*0020*/ 	.byte	0x00, 0x00, 0x00, 0x00


//--------------------- .nv.info._Z9AddMatrixPdiS_ --------------------------
	.section	.nv.info._Z9AddMatrixPdiS_,"",@"SHT_CUDA_INFO"
	.sectionflags	@""
	.align	4


	//----- nvinfo : EIATTR_CUDA_API_VERSION
	.align		4
        /*0000*/ 	.byte	0x04, 0x37
        /*0002*/ 	.short	(.L_13 - .L_12)
.L_12:
        /*0004*/ 	.word	0x00000082


	//----- nvinfo : EIATTR_KPARAM_INFO
	.align		4
.L_13:
        /*0008*/ 	.byte	0x04, 0x17
        /*000a*/ 	.short	(.L_15 - .L_14)
.L_14:
        /*000c*/ 	.word	0x00000000
        /*0010*/ 	.short	0x0002
        /*0012*/ 	.short	0x0010
        /*0014*/ 	.byte	0x00, 0xf5, 0x21, 0x00


	//----- nvinfo : EIATTR_KPARAM_INFO
	.align		4
.L_15:
        /*0018*/ 	.byte	0x04, 0x17
        /*001a*/ 	.short	(.L_17 - .L_16)
.L_16:
        /*001c*/ 	.word	0x00000000
        /*0020*/ 	.short	0x0001
        /*0022*/ 	.short	0x0008
        /*0024*/ 	.byte	0x00, 0xf0, 0x11, 0x00


	//----- nvinfo : EIATTR_KPARAM_INFO
	.align		4
.L_17:
        /*0028*/ 	.byte	0x04, 0x17
        /*002a*/ 	.short	(.L_19 - .L_18)
.L_18:
        /*002c*/ 	.word	0x00000000
        /*0030*/ 	.short	0x0000
        /*0032*/ 	.short	0x0000
        /*0034*/ 	.byte	0x00, 0xf5, 0x21, 0x00


	//----- nvinfo : EIATTR_SPARSE_MMA_MASK
	.align		4
.L_19:
        /*0038*/ 	.byte	0x03, 0x50
        /*003a*/ 	.short	0x0000


	//----- nvinfo : EIATTR_MAXREG_COUNT
	.align		4
        /*003c*/ 	.byte	0x03, 0x1b
        /*003e*/ 	.short	0x00ff


	//----- nvinfo : EIATTR_MERCURY_ISA_VERSION
	.align		4
        /*0040*/ 	.byte	0x03, 0x5f
        /*0042*/ 	.short	0x0101


	//----- nvinfo : EIATTR_VRC_CTA_INIT_COUNT
	.align		4
        /*0044*/ 	.byte	0x02, 0x4a
	.zero		1
	.zero		1


	//----- nvinfo : EIATTR_EXIT_INSTR_OFFSETS
	.align		4
        /*0048*/ 	.byte	0x04, 0x1c
        /*004a*/ 	.short	(.L_21 - .L_20)


	//   ....[0]....
.L_20:
        /*004c*/ 	.word	0x00000030


	//   ....[1]....
        /*0050*/ 	.word	0x00000e80


	//----- nvinfo : EIATTR_CBANK_PARAM_SIZE
	.align		4
.L_21:
        /*0054*/ 	.byte	0x03, 0x19
        /*0056*/ 	.short	0x0018


	//----- nvinfo : EIATTR_PARAM_CBANK
	.align		4
        /*0058*/ 	.byte	0x04, 0x0a
        /*005a*/ 	.short	(.L_23 - .L_22)
	.align		4
.L_22:
        /*005c*/ 	.word	index@(.nv.constant0._Z9AddMatrixPdiS_)
        /*0060*/ 	.short	0x0380
        /*0062*/ 	.short	0x0018


	//----- nvinfo : EIATTR_SW_WAR
	.align		4
.L_23:
        /*0064*/ 	.byte	0x04, 0x36
        /*0066*/ 	.short	(.L_25 - .L_24)
.L_24:
        /*0068*/ 	.word	0x00000008
.L_25:


//--------------------- .nv.info._Z8MultiplyPdS_S_i --------------------------
	.section	.nv.info._Z8MultiplyPdS_S_i,"",@"SHT_CUDA_INFO"
	.sectionflags	@""
	.align	4


	//----- nvinfo : EIATTR_CUDA_API_VERSION
	.align		4
        /*0000*/ 	.byte	0x04, 0x37
        /*0002*/ 	.short	(.L_27 - .L_26)
.L_26:
        /*0004*/ 	.word	0x00000082


	//----- nvinfo : EIATTR_KPARAM_INFO
	.align		4
.L_27:
        /*0008*/ 	.byte	0x04, 0x17
        /*000a*/ 	.short	(.L_29 - .L_28)
.L_28:
        /*000c*/ 	.word	0x00000000
        /*0010*/ 	.short	0x0003
        /*0012*/ 	.short	0x0018
        /*0014*/ 	.byte	0x00, 0xf0, 0x11, 0x00


	//----- nvinfo : EIATTR_KPARAM_INFO
	.align		4
.L_29:
        /*0018*/ 	.byte	0x04, 0x17
        /*001a*/ 	.short	(.L_31 - .L_30)
.L_30:
        /*001c*/ 	.word	0x00000000
        /*0020*/ 	.short	0x0002
        /*0022*/ 	.short	0x0010
        /*0024*/ 	.byte	0x00, 0xf5, 0x21, 0x00


	//----- nvinfo : EIATTR_KPARAM_INFO
	.align		4
.L_31:
        /*0028*/ 	.byte	0x04, 0x17
        /*002a*/ 	.short	(.L_33 - .L_32)
.L_32:
        /*002c*/ 	.word	0x00000000
        /*0030*/ 	.short	0x0001
        /*0032*/ 	.short	0x0008
        /*0034*/ 	.byte	0x00, 0xf5, 0x21, 0x00


	//----- nvinfo : EIATTR_KPARAM_INFO
	.align		4
.L_33:
        /*0038*/ 	.byte	0x04, 0x17
        /*003a*/ 	.short	(.L_35 - .L_34)
.L_34:
        /*003c*/ 	.word	0x00000000
        /*0040*/ 	.short	0x0000
        /*0042*/ 	.short	0x0000
        /*0044*/ 	.byte	0x00, 0xf5, 0x21, 0x00


	//----- nvinfo : EIATTR_SPARSE_MMA_MASK
	.align		4
.L_35:
        /*0048*/ 	.byte	0x03, 0x50
        /*004a*/ 	.short	0x0000


	//----- nvinfo : EIATTR_MAXREG_COUNT
	.align		4
        /*004c*/ 	.byte	0x03, 0x1b
        /*004e*/ 	.short	0x00ff


	//----- nvinfo : EIATTR_MERCURY_ISA_VERSION
	.align		4
        /*0050*/ 	.byte	0x03, 0x5f
        /*0052*/ 	.short	0x0101


	//----- nvinfo : EIATTR_VRC_CTA_INIT_COUNT
	.align		4
        /*0054*/ 	.byte	0x02, 0x4a
	.zero		1
	.zero		1


	//----- nvinfo : EIATTR_EXIT_INSTR_OFFSETS
	.align		4
        /*0058*/ 	.byte	0x04, 0x1c
        /*005a*/ 	.short	(.L_37 - .L_36)


	//   ....[0]....
.L_36:
        /*005c*/ 	.word	0x00000080


	//   ....[1]....
        /*0060*/ 	.word	0x00000b40


	//----- nvinfo : EIATTR_CBANK_PARAM_SIZE
	.align		4
.L_37:
        /*0064*/ 	.byte	0x03, 0x19
        /*0066*/ 	.short	0x001c


	//----- nvinfo : EIATTR_PARAM_CBANK
	.align		4
        /*0068*/ 	.byte	0x04, 0x0a
        /*006a*/ 	.short	(.L_39 - .L_38)
	.align		4
.L_38:
        /*006c*/ 	.word	index@(.nv.constant0._Z8MultiplyPdS_S_i)
        /*0070*/ 	.short	0x0380
        /*0072*/ 	.short	0x001c


	//----- nvinfo : EIATTR_SW_WAR
	.align		4
.L_39:
        /*0074*/ 	.byte	0x04, 0x36
        /*0076*/ 	.short	(.L_41 - .L_40)
.L_40:
        /*0078*/ 	.word	0x00000008
.L_41:


//--------------------- .nv.callgraph             --------------------------
	.section	.nv.callgraph,"",@"SHT_CUDA_CALLGRAPH"
	.align	4
	.sectionentsize	8
	.align		4
        /*0000*/ 	.word	0x00000000
	.align		4
        /*0004*/ 	.word	0xffffffff
	.align		4
        /*0008*/ 	.word	0x00000000
	.align		4
        /*000c*/ 	.word	0xfffffffe
	.align		4
        /*0010*/ 	.word	0x00000000
	.align		4
        /*0014*/ 	.word	0xfffffffd
	.align		4
        /*0018*/ 	.word	0x00000000
	.align		4
        /*001c*/ 	.word	0xfffffffc


//--------------------- .text._Z9AddMatrixPdiS_   --------------------------
	.section	.text._Z9AddMatrixPdiS_,"ax",@progbits
	.align	128
        .global         _Z9AddMatrixPdiS_
        .type           _Z9AddMatrixPdiS_,@function
        .size           _Z9AddMatrixPdiS_,(.L_x_12 - _Z9AddMatrixPdiS_)
        .other          _Z9AddMatrixPdiS_,@"STO_CUDA_ENTRY STV_DEFAULT"
_Z9AddMatrixPdiS_:
.text._Z9AddMatrixPdiS_:
[----:B------:R-:W-:Y:S08]  /*0000*/  LDC R1, c[0x0][0x37c] ;  /* 0x0000df00ff017b82 */ /* 0x000ff00000000800 */
[----:B------:R-:W0:Y:S02]  /*0010*/  LDC R23, c[0x0][0x388] ;  /* 0x0000e200ff177b82 */ /* 0x000e240000000800 */
[----:B0-----:R-:W-:-:S13]  /*0020*/  ISETP.GE.AND P0, PT, R23, 0x1, PT ;  /* 0x000000011700780c */ /* 0x001fda0003f06270 */
[----:B------:R-:W-:Y:S05]  /*0030*/  @!P0 EXIT ;  /* 0x000000000000894d */ /* 0x000fea0003800000 */
[----:B------:R-:W0:Y:S01]  /*0040*/  LDC.64 R28, c[0x0][0x390] ;  /* 0x0000e400ff1c7b82 */ /* 0x000e220000000a00 */
[----:B------:R-:W0:Y:S02]  /*0050*/  LDCU.64 UR4, c[0x0][0x358] ;  /* 0x00006b00ff0477ac */ /* 0x000e240008000a00 */
[----:B0-----:R-:W5:Y:S01]  /*0060*/  LDG.E.64 R28, desc[UR4][R28.64] ;  /* 0x000000041c1c7981 */ /* 0x001f62000c1e1b00 */
[C---:B------:R-:W-:Y:S01]  /*0070*/  LOP3.LUT R9, R23.reuse, 0x7, RZ, 0xc0, !PT ;  /* 0x0000000717097812 */ /* 0x040fe200078ec0ff */
[C---:B------:R-:W-:Y:S01]  /*0080*/  IMAD.SHL.U32 R6, R23.reuse, 0x8, RZ ;  /* 0x0000000817067824 */ /* 0x040fe200078e00ff */
[----:B------:R-:W-:Y:S02]  /*0090*/  LOP3.LUT R11, R23, 0xf, RZ, 0xc0, !PT ;  /* 0x0000000f170b7812 */ /* 0x000fe400078ec0ff */
[----:B------:R-:W-:Y:S02]  /*00a0*/  CS2R R4, SRZ ;  /* 0x0000000000047805 */ /* 0x000fe4000001ff00 */
[----:B------:R-:W-:Y:S01]  /*00b0*/  SHF.R.S32.HI R10, RZ, 0x1f, R23 ;  /* 0x0000001fff0a7819 */ /* 0x000fe20000011417 */
[----:B------:R-:W-:Y:S01]  /*00c0*/  VIADD R2, R9, 0xffffffff ;  /* 0xffffffff09027836 */ /* 0x000fe20000000000 */
[----:B------:R-:W-:Y:S01]  /*00d0*/  LOP3.LUT R8, R23, 0x7ffffff0, RZ, 0xc0, !PT ;  /* 0x7ffffff017087812 */ /* 0x000fe200078ec0ff */
[----:B------:R-:W-:Y:S01]  /*00e0*/  VIADD R0, R11, 0xffffffff ;  /* 0xffffffff0b007836 */ /* 0x000fe20000000000 */
[----:B------:R-:W-:-:S02]  /*00f0*/  LOP3.LUT R7, R23, 0x3, RZ, 0xc0, !PT ;  /* 0x0000000317077812 */ /* 0x000fc400078ec0ff */
[----:B------:R-:W-:Y:S02]  /*0100*/  ISETP.GE.U32.AND P2, PT, R2, 0x3, PT ;  /* 0x000000030200780c */ /* 0x000fe40003f46070 */
[----:B------:R-:W-:Y:S02]  /*0110*/  ISETP.GE.U32.AND P1, PT, R0, 0x7, PT ;  /* 0x000000070000780c */ /* 0x000fe40003f26070 */
[C-C-:B------:R-:W-:Y:S02]  /*0120*/  SHF.L.U64.HI R3, R23.reuse, 0x7, R10.reuse ;  /* 0x0000000717037819 */ /* 0x140fe4000001020a */
[----:B------:R-:W-:-:S09]  /*0130*/  SHF.L.U64.HI R2, R23, 0x3, R10 ;  /* 0x0000000317027819 */ /* 0x000fd2000001020a */
.L_x_5:
[----:B0-----:R-:W0:Y:S01]  /*0140*/  LDC R0, c[0x0][0x388] ;  /* 0x0000e200ff007b82 */ /* 0x001e220000000800 */
[----:B------:R-:W-:Y:S02]  /*0150*/  IMAD.MOV.U32 R21, RZ, RZ, RZ ;  /* 0x000000ffff157224 */ /* 0x000fe400078e00ff */
[----:B------:R-:W-:Y:S01]  /*0160*/  IMAD.MOV.U32 R19, RZ, RZ, RZ ;  /* 0x000000ffff137224 */ /* 0x000fe200078e00ff */
[----:B0-----:R-:W-:-:S13]  /*0170*/  ISETP.GE.U32.AND P0, PT, R0, 0x10, PT ;  /* 0x000000100000780c */ /* 0x001fda0003f06070 */
[----:B-1234-:R-:W-:Y:S05]  /*0180*/  @!P0 BRA `(.L_x_0) ;  /* 0x0000000400748947 */ /* 0x01efea0003800000 */
[----:B------:R-:W0:Y:S01]  /*0190*/  LDC.64 R14, c[0x0][0x380] ;  /* 0x0000e000ff0e7b82 */ /* 0x000e220000000a00 */
[----:B------:R-:W-:Y:S02]  /*01a0*/  IMAD.MOV.U32 R22, RZ, RZ, R8 ;  /* 0x000000ffff167224 */ /* 0x000fe400078e0008 */
[----:B------:R-:W-:-:S05]  /*01b0*/  IMAD.MOV.U32 R26, RZ, RZ, RZ ;  /* 0x000000ffff1a7224 */ /* 0x000fca00078e00ff */
[----:B------:R-:W1:Y:S01]  /*01c0*/  LDC.64 R12, c[0x0][0x390] ;  /* 0x0000e400ff0c7b82 */ /* 0x000e620000000a00 */
[----:B0-----:R-:W-:-:S04]  /*01d0*/  LEA R24, P0, R4, R14, 0x3 ;  /* 0x0000000e04187211 */ /* 0x001fc800078018ff */
[----:B------:R-:W-:-:S09]  /*01e0*/  LEA.HI.X R25, R4, R15, R5, 0x3, P0 ;  /* 0x0000000f04197211 */ /* 0x000fd200000f1c05 */
.L_x_1:
[----:B------:R-:W2:Y:S01]  /*01f0*/  LDG.E.64 R14, desc[UR4][R24.64] ;  /* 0x00000004180e7981 */ /* 0x000ea2000c1e1b00 */
[----:B------:R-:W-:-:S05]  /*0200*/  IADD3 R20, P0, PT, R24, R6, RZ ;  /* 0x0000000618147210 */ /* 0x000fca0007f1e0ff */
[----:B------:R-:W-:Y:S01]  /*0210*/  IMAD.X R21, R25, 0x1, R2, P0 ;  /* 0x0000000119157824 */ /* 0x000fe200000e0602 */
[----:B--2--5:R-:W-:-:S07]  /*0220*/  DADD R14, R14, R28 ;  /* 0x000000000e0e7229 */ /* 0x024fce000000001c */
[----:B01----:R0:W-:Y:S04]  /*0230*/  STG.E.64 desc[UR4][R12.64], R14 ;  /* 0x0000000e0c007986 */ /* 0x0031e8000c101b04 */
[----:B------:R-:W2:Y:S01]  /*0240*/  LDG.E.64 R16, desc[UR4][R20.64] ;  /* 0x0000000414107981 */ /* 0x000ea2000c1e1b00 */
[----:B------:R-:W-:-:S05]  /*0250*/  IADD3 R18, P0, PT, R20, R6, RZ ;  /* 0x0000000614127210 */ /* 0x000fca0007f1e0ff */
[----:B------:R-:W-:Y:S01]  /*0260*/  IMAD.X R19, R21, 0x1, R2, P0 ;  /* 0x0000000115137824 */ /* 0x000fe200000e0602 */
[----:B--2---:R-:W-:-:S07]  /*0270*/  DADD R16, R14, R16 ;  /* 0x000000000e107229 */ /* 0x004fce0000000010 */
[----:B------:R1:W-:Y:S04]  /*0280*/  STG.E.64 desc[UR4][R12.64], R16 ;  /* 0x000000100c007986 */ /* 0x0003e8000c101b04 */
[----:B------:R2:W3:Y:S02]  /*0290*/  LDG.E.64 R28, desc[UR4][R18.64] ;  /* 0x00000004121c7981 */ /* 0x0004e4000c1e1b00 */
[----:B--2---:R-:W-:-:S05]  /*02a0*/  IADD3 R18, P0, PT, R18, R6, RZ ;  /* 0x0000000612127210 */ /* 0x004fca0007f1e0ff */
[----:B------:R-:W-:Y:S01]  /*02b0*/  IMAD.X R19, R19, 0x1, R2, P0 ;  /* 0x0000000113137824 */ /* 0x000fe200000e0602 */
[----:B---3--:R-:W-:-:S07]  /*02c0*/  DADD R28, R16, R28 ;  /* 0x00000000101c7229 */ /* 0x008fce000000001c */
[----:B------:R2:W-:Y:S04]  /*02d0*/  STG.E.64 desc[UR4][R12.64], R28 ;  /* 0x0000001c0c007986 */ /* 0x0005e8000c101b04 */
[----:B0-----:R-:W3:Y:S01]  /*02e0*/  LDG.E.64 R14, desc[UR4][R18.64] ;  /* 0x00000004120e7981 */ /* 0x001ee2000c1e1b00 */
[----:B------:R-:W-:-:S05]  /*02f0*/  IADD3 R20, P0, PT, R18, R6, RZ ;  /* 0x0000000612147210 */ /* 0x000fca0007f1e0ff */
[----:B------:R-:W-:Y:S01]  /*0300*/  IMAD.X R21, R19, 0x1, R2, P0 ;  /* 0x0000000113157824 */ /* 0x000fe200000e0602 */
[----:B---3--:R-:W-:-:S07]  /*0310*/  DADD R14, R28, R14 ;  /* 0x000000001c0e7229 */ /* 0x008fce000000000e */
[----:B------:R0:W-:Y:S04]  /*0320*/  STG.E.64 desc[UR4][R12.64], R14 ;  /* 0x0000000e0c007986 */ /* 0x0001e8000c101b04 */
[----:B-1----:R-:W3:Y:S01]  /*0330*/  LDG.E.64 R16, desc[UR4][R20.64] ;  /* 0x0000000414107981 */ /* 0x002ee2000c1e1b00 */
[----:B------:R-:W-:-:S05]  /*0340*/  IADD3 R18, P0, PT, R20, R6, RZ ;  /* 0x0000000614127210 */ /* 0x000fca0007f1e0ff */
[----:B------:R-:W-:Y:S01]  /*0350*/  IMAD.X R19, R21, 0x1, R2, P0 ;  /* 0x0000000115137824 */ /* 0x000fe200000e0602 */
[----:B---3--:R-:W-:-:S07]  /*0360*/  DADD R16, R14, R16 ;  /* 0x000000000e107229 */ /* 0x008fce0000000010 */
[----:B------:R1:W-:Y:S04]  /*0370*/  STG.E.64 desc[UR4][R12.64], R16 ;  /* 0x000000100c007986 */ /* 0x0003e8000c101b04 */
[----:B--2---:R2:W3:Y:S02]  /*0380*/  LDG.E.64 R28, desc[UR4][R18.64] ;  /* 0x00000004121c7981 */ /* 0x0044e4000c1e1b00 */
        /* <DEDUP_REMOVED lines=43> */
[----:B------:R-:W-:Y:S04]  /*0640*/  STG.E.64 desc[UR4][R12.64], R16 ;  /* 0x000000100c007986 */ /* 0x000fe8000c101b04 */
[----:B--2---:R1:W2:Y:S02]  /*0650*/  LDG.E.64 R28, desc[UR4][R18.64] ;  /* 0x00000004121c7981 */ /* 0x0042a4000c1e1b00 */
[----:B-1----:R-:W-:-:S05]  /*0660*/  IADD3 R18, P0, PT, R18, R6, RZ ;  /* 0x0000000612127210 */ /* 0x002fca0007f1e0ff */
[----:B------:R-:W-:Y:S01]  /*0670*/  IMAD.X R19, R19, 0x1, R2, P0 ;  /* 0x0000000113137824 */ /* 0x000fe200000e0602 */
[----:B--2---:R-:W-:-:S07]  /*0680*/  DADD R28, R16, R28 ;  /* 0x00000000101c7229 */ /* 0x004fce000000001c */
[----:B------:R1:W-:Y:S04]  /*0690*/  STG.E.64 desc[UR4][R12.64], R28 ;  /* 0x0000001c0c007986 */ /* 0x0003e8000c101b04 */
[----:B0-----:R-:W1:Y:S01]  /*06a0*/  LDG.E.64 R14, desc[UR4][R18.64] ;  /* 0x00000004120e7981 */ /* 0x001e62000c1e1b00 */
[----:B------:R-:W-:Y:S02]  /*06b0*/  IADD3 R22, P0, PT, R22, -0x10, RZ ;  /* 0xfffffff016167810 */ /* 0x000fe40007f1e0ff */
[----:B------:R-:W-:Y:S02]  /*06c0*/  LEA R24, P3, R23, R24, 0x7 ;  /* 0x0000001817187211 */ /* 0x000fe400078638ff */
[----:B------:R-:W-:Y:S02]  /*06d0*/  IADD3.X R26, PT, PT, R26, -0x1, RZ, P0, !PT ;  /* 0xffffffff1a1a7810 */ /* 0x000fe400007fe4ff */
[----:B------:R-:W-:Y:S01]  /*06e0*/  ISETP.NE.U32.AND P0, PT, R22, RZ, PT ;  /* 0x000000ff1600720c */ /* 0x000fe20003f05070 */
[----:B------:R-:W-:-:S03]  /*06f0*/  IMAD.X R25, R25, 0x1, R3, P3 ;  /* 0x0000000119197824 */ /* 0x000fc600018e0603 */
[----:B------:R-:W-:Y:S01]  /*0700*/  ISETP.NE.AND.EX P0, PT, R26, RZ, PT, P0 ;  /* 0x000000ff1a00720c */ /* 0x000fe20003f05300 */
[----:B-1----:R-:W-:-:S07]  /*0710*/  DADD R28, R28, R14 ;  /* 0x000000001c1c7229 */ /* 0x002fce000000000e */
[----:B------:R0:W-:Y:S05]  /*0720*/  STG.E.64 desc[UR4][R12.64], R28 ;  /* 0x0000001c0c007986 */ /* 0x0001ea000c101b04 */
[----:B------:R-:W-:Y:S05]  /*0730*/  @P0 BRA `(.L_x_1) ;  /* 0xfffffff800ac0947 */ /* 0x000fea000383ffff */
[----:B------:R-:W-:Y:S02]  /*0740*/  IMAD.MOV.U32 R21, RZ, RZ, R8 ;  /* 0x000000ffff157224 */ /* 0x000fe400078e0008 */
[----:B------:R-:W-:-:S07]  /*0750*/  IMAD.MOV.U32 R19, RZ, RZ, RZ ;  /* 0x000000ffff137224 */ /* 0x000fce00078e00ff */
.L_x_0:
[----:B------:R-:W-:-:S13]  /*0760*/  ISETP.NE.AND P0, PT, R11, RZ, PT ;  /* 0x000000ff0b00720c */ /* 0x000fda0003f05270 */
[----:B------:R-:W-:Y:S05]  /*0770*/  @!P0 BRA `(.L_x_2) ;  /* 0x0000000400ac8947 */ /* 0x000fea0003800000 */
[----:B------:R-:W-:Y:S01]  /*0780*/  ISETP.NE.AND P0, PT, R9, RZ, PT ;  /* 0x000000ff0900720c */ /* 0x000fe20003f05270 */
[----:B------:R-:W-:-:S12]  /*0790*/  @!P1 BRA `(.L_x_3) ;  /* 0x0000000000c09947 */ /* 0x000fd80003800000 */
[----:B0-----:R-:W0:Y:S01]  /*07a0*/  LDC.64 R12, c[0x0][0x380] ;  /* 0x0000e000ff0c7b82 */ /* 0x001e220000000a00 */
[-C--:B------:R-:W-:Y:S02]  /*07b0*/  IMAD R16, R19, R0.reuse, RZ ;  /* 0x0000000013107224 */ /* 0x080fe400078e02ff */
[----:B------:R-:W-:-:S04]  /*07c0*/  IMAD.WIDE.U32 R14, R21, R0, R4 ;  /* 0x00000000150e7225 */ /* 0x000fc800078e0004 */
[----:B------:R-:W-:-:S04]  /*07d0*/  IMAD R17, R10, R21, R16 ;  /* 0x000000150a117224 */ /* 0x000fc800078e0210 */
[----:B------:R-:W-:Y:S01]  /*07e0*/  IMAD.IADD R15, R15, 0x1, R17 ;  /* 0x000000010f0f7824 */ /* 0x000fe200078e0211 */
[----:B0-----:R-:W-:-:S04]  /*07f0*/  LEA R12, P3, R14, R12, 0x3 ;  /* 0x0000000c0e0c7211 */ /* 0x001fc800078618ff */
[----:B------:R-:W-:-:S05]  /*0800*/  LEA.HI.X R13, R14, R13, R15, 0x3, P3 ;  /* 0x0000000d0e0d7211 */ /* 0x000fca00018f1c0f */
[----:B------:R-:W2:Y:S01]  /*0810*/  LDG.E.64 R16, desc[UR4][R12.64] ;  /* 0x000000040c107981 */ /* 0x000ea2000c1e1b00 */
[----:B------:R-:W0:Y:S01]  /*0820*/  LDC.64 R14, c[0x0][0x390] ;  /* 0x0000e400ff0e7b82 */ /* 0x000e220000000a00 */
[----:B------:R-:W-:-:S05]  /*0830*/  IADD3 R24, P3, PT, R12, R6, RZ ;  /* 0x000000060c187210 */ /* 0x000fca0007f7e0ff */
[----:B------:R-:W-:Y:S01]  /*0840*/  IMAD.X R25, R13, 0x1, R2, P3 ;  /* 0x000000010d197824 */ /* 0x000fe200018e0602 */
[----:B--2--5:R-:W-:-:S07]  /*0850*/  DADD R16, R28, R16 ;  /* 0x000000001c107229 */ /* 0x024fce0000000010 */
[----:B0-----:R0:W-:Y:S04]  /*0860*/  STG.E.64 desc[UR4][R14.64], R16 ;  /* 0x000000100e007986 */ /* 0x0011e8000c101b04 */
[----:B------:R-:W2:Y:S01]  /*0870*/  LDG.E.64 R26, desc[UR4][R24.64] ;  /* 0x00000004181a7981 */ /* 0x000ea2000c1e1b00 */
[----:B------:R-:W-:-:S05]  /*0880*/  IADD3 R28, P3, PT, R24, R6, RZ ;  /* 0x00000006181c7210 */ /* 0x000fca0007f7e0ff */
[----:B------:R-:W-:Y:S01]  /*0890*/  IMAD.X R29, R25, 0x1, R2, P3 ;  /* 0x00000001191d7824 */ /* 0x000fe200018e0602 */
[----:B--2---:R-:W-:-:S07]  /*08a0*/  DADD R26, R16, R26 ;  /* 0x00000000101a7229 */ /* 0x004fce000000001a */
[----:B------:R1:W-:Y:S04]  /*08b0*/  STG.E.64 desc[UR4][R14.64], R26 ;  /* 0x0000001a0e007986 */ /* 0x0003e8000c101b04 */
[----:B------:R-:W2:Y:S01]  /*08c0*/  LDG.E.64 R12, desc[UR4][R28.64] ;  /* 0x000000041c0c7981 */ /* 0x000ea2000c1e1b00 */
[----:B------:R-:W-:-:S05]  /*08d0*/  IADD3 R24, P3, PT, R28, R6, RZ ;  /* 0x000000061c187210 */ /* 0x000fca0007f7e0ff */
[----:B------:R-:W-:Y:S01]  /*08e0*/  IMAD.X R25, R29, 0x1, R2, P3 ;  /* 0x000000011d197824 */ /* 0x000fe200018e0602 */
[----:B--2---:R-:W-:-:S07]  /*08f0*/  DADD R12, R26, R12 ;  /* 0x000000001a0c7229 */ /* 0x004fce000000000c */
[----:B------:R2:W-:Y:S04]  /*0900*/  STG.E.64 desc[UR4][R14.64], R12 ;  /* 0x0000000c0e007986 */ /* 0x0005e8000c101b04 */
[----:B0-----:R0:W3:Y:S02]  /*0910*/  LDG.E.64 R16, desc[UR4][R24.64] ;  /* 0x0000000418107981 */ /* 0x0010e4000c1e1b00 */
[----:B0-----:R-:W-:-:S05]  /*0920*/  IADD3 R24, P3, PT, R24, R6, RZ ;  /* 0x0000000618187210 */ /* 0x001fca0007f7e0ff */
        /* <DEDUP_REMOVED lines=8> */
[----:B--2---:R-:W2:Y:S01]  /*09b0*/  LDG.E.64 R12, desc[UR4][R28.64] ;  /* 0x000000041c0c7981 */ /* 0x004ea2000c1e1b00 */
        /* <DEDUP_REMOVED lines=10> */
[----:B------:R-:W-:-:S05]  /*0a60*/  IADD3 R21, P3, PT, R21, 0x8, RZ ;  /* 0x0000000815157810 */ /* 0x000fca0007f7e0ff */
[----:B------:R-:W-:Y:S01]  /*0a70*/  IMAD.X R19, RZ, RZ, R19, P3 ;  /* 0x000000ffff137224 */ /* 0x000fe200018e0613 */
[----:B---3--:R-:W-:-:S07]  /*0a80*/  DADD R28, R16, R26 ;  /* 0x00000000101c7229 */ /* 0x008fce000000001a */
[----:B------:R2:W-:Y:S04]  /*0a90*/  STG.E.64 desc[UR4][R14.64], R28 ;  /* 0x0000001c0e007986 */ /* 0x0005e8000c101b04 */
.L_x_3:
[----:B------:R-:W-:Y:S05]  /*0aa0*/  @!P0 BRA `(.L_x_2) ;  /* 0x0000000000e08947 */ /* 0x000fea0003800000 */
[----:B------:R-:W-:Y:S01]  /*0ab0*/  ISETP.NE.AND P0, PT, R7, RZ, PT ;  /* 0x000000ff0700720c */ /* 0x000fe20003f05270 */
[----:B------:R-:W-:-:S12]  /*0ac0*/  @!P2 BRA `(.L_x_4) ;  /* 0x000000000070a947 */ /* 0x000fd80003800000 */
[----:B0-2---:R-:W0:Y:S01]  /*0ad0*/  LDC.64 R12, c[0x0][0x380] ;  /* 0x0000e000ff0c7b82 */ /* 0x005e220000000a00 */
        /* <DEDUP_REMOVED lines=22> */
[----:B0-----:R-:W2:Y:S01]  /*0c40*/  LDG.E.64 R16, desc[UR4][R24.64] ;  /* 0x0000000418107981 */ /* 0x001ea2000c1e1b00 */
[----:B------:R-:W-:-:S05]  /*0c50*/  IADD3 R21, P3, PT, R21, 0x4, RZ ;  /* 0x0000000415157810 */ /* 0x000fca0007f7e0ff */
[----:B------:R-:W-:Y:S01]  /*0c60*/  IMAD.X R19, RZ, RZ, R19, P3 ;  /* 0x000000ffff137224 */ /* 0x000fe200018e0613 */
[----:B--2---:R-:W-:-:S07]  /*0c70*/  DADD R28, R12, R16 ;  /* 0x000000000c1c7229 */ /* 0x004fce0000000010 */
[----:B------:R1:W-:Y:S04]  /*0c80*/  STG.E.64 desc[UR4][R14.64], R28 ;  /* 0x0000001c0e007986 */ /* 0x0003e8000c101b04 */
.L_x_4:
[----:B------:R-:W-:Y:S05]  /*0c90*/  @!P0 BRA `(.L_x_2) ;  /* 0x0000000000648947 */ /* 0x000fea0003800000 */
[----:B012---:R-:W0:Y:S01]  /*0ca0*/  LDC.64 R12, c[0x0][0x380] ;  /* 0x0000e000ff0c7b82 */ /* 0x007e220000000a00 */
        /* <DEDUP_REMOVED lines=8> */
[----:B------:R-:W-:Y:S01]  /*0d30*/  ISETP.NE.AND P0, PT, R7, 0x1, PT ;  /* 0x000000010700780c */ /* 0x000fe20003f05270 */
[----:B--2--5:R-:W-:-:S07]  /*0d40*/  DADD R28, R28, R16 ;  /* 0x000000001c1c7229 */ /* 0x024fce0000000010 */
[----:B0-----:R3:W-:Y:S05]  /*0d50*/  STG.E.64 desc[UR4][R14.64], R28 ;  /* 0x0000001c0e007986 */ /* 0x0017ea000c101b04 */
[----:B------:R-:W-:Y:S05]  /*0d60*/  @!P0 BRA `(.L_x_2) ;  /* 0x0000000000308947 */ /* 0x000fea0003800000 */
[----:B------:R-:W-:-:S05]  /*0d70*/  IADD3 R12, P0, PT, R12, R6, RZ ;  /* 0x000000060c0c7210 */ /* 0x000fca0007f1e0ff */
[----:B------:R-:W-:-:S05]  /*0d80*/  IMAD.X R13, R13, 0x1, R2, P0 ;  /* 0x000000010d0d7824 */ /* 0x000fca00000e0602 */
[----:B------:R-:W3:Y:S01]  /*0d90*/  LDG.E.64 R16, desc[UR4][R12.64] ;  /* 0x000000040c107981 */ /* 0x000ee2000c1e1b00 */
[----:B------:R-:W-:Y:S01]  /*0da0*/  ISETP.NE.AND P0, PT, R7, 0x2, PT ;  /* 0x000000020700780c */ /* 0x000fe20003f05270 */
[----:B---3--:R-:W-:-:S07]  /*0db0*/  DADD R28, R28, R16 ;  /* 0x000000001c1c7229 */ /* 0x008fce0000000010 */
[----:B------:R4:W-:Y:S05]  /*0dc0*/  STG.E.64 desc[UR4][R14.64], R28 ;  /* 0x0000001c0e007986 */ /* 0x0009ea000c101b04 */
[----:B------:R-:W-:Y:S05]  /*0dd0*/  @!P0 BRA `(.L_x_2) ;  /* 0x0000000000148947 */ /* 0x000fea0003800000 */
[----:B------:R-:W-:-:S05]  /*0de0*/  IADD3 R12, P0, PT, R12, R6, RZ ;  /* 0x000000060c0c7210 */ /* 0x000fca0007f1e0ff */
[----:B------:R-:W-:-:S06]  /*0df0*/  IMAD.X R13, R13, 0x1, R2, P0 ;  /* 0x000000010d0d7824 */ /* 0x000fcc00000e0602 */
[----:B------:R-:W4:Y:S02]  /*0e00*/  LDG.E.64 R12, desc[UR4][R12.64] ;  /* 0x000000040c0c7981 */ /* 0x000f24000c1e1b00 */
[----:B----4-:R-:W-:-:S07]  /*0e10*/  DADD R28, R28, R12 ;  /* 0x000000001c1c7229 */ /* 0x010fce000000000c */
[----:B------:R0:W-:Y:S04]  /*0e20*/  STG.E.64 desc[UR4][R14.64], R28 ;  /* 0x0000001c0e007986 */ /* 0x0001e8000c101b04 */
.L_x_2:
[----:B------:R-:W-:-:S04]  /*0e30*/  IADD3 R4, P3, PT, R4, 0x1, RZ ;  /* 0x0000000104047810 */ /* 0x000fc80007f7e0ff */
[----:B------:R-:W-:Y:S01]  /*0e40*/  ISETP.NE.U32.AND P0, PT, R4, R0, PT ;  /* 0x000000000400720c */ /* 0x000fe20003f05070 */
[----:B------:R-:W-:-:S05]  /*0e50*/  IMAD.X R5, RZ, RZ, R5, P3 ;  /* 0x000000ffff057224 */ /* 0x000fca00018e0605 */
[----:B------:R-:W-:-:S13]  /*0e60*/  ISETP.NE.AND.EX P0, PT, R5, R10, PT, P0 ;  /* 0x0000000a0500720c */ /* 0x000fda0003f05300 */
[----:B------:R-:W-:Y:S05]  /*0e70*/  @P0 BRA `(.L_x_5) ;  /* 0xfffffff000b00947 */ /* 0x000fea000383ffff */
[----:B------:R-:W-:Y:S05]  /*0e80*/  EXIT ;  /* 0x000000000000794d */ /* 0x000fea0003800000 */
.L_x_6:
[----:B------:R-:W-:-:S00]  /*0e90*/  BRA `(.L_x_6) ;  /* 0xfffffffc00fc7947 */ /* 0x000fc0000383ffff */
[----:B------:R-:W-:-:S00]  /*0ea0*/  NOP ;  /* 0x0000000000007918 */ /* 0x000fc00000000000 */
        /* <DEDUP_REMOVED lines=13> */
.L_x_12:


//--------------------- .text._Z8MultiplyPdS_S_i  --------------------------
	.section	.text._Z8MultiplyPdS_S_i,"ax",@progbits
	.align	128
        .global         _Z8MultiplyPdS_S_i
        .type           _Z8MultiplyPdS_S_i,@function
        .size           _Z8MultiplyPdS_S_i,(.L_x_13 - _Z8MultiplyPdS_S_i)
        .other          _Z8MultiplyPdS_S_i,@"STO_CUDA_ENTRY STV_DEFAULT"
_Z8MultiplyPdS_S_i:
.text._Z8MultiplyPdS_S_i:
[----:B------:R-:W-:Y:S01]  /*0000*/  LDC R1, c[0x0][0x37c] ;  /* 0x0000df00ff017b82 */ /* 0x000fe20000000800 */
[----:B------:R-:W0:Y:S07]  /*0010*/  S2R R3, SR_TID.X ;  /* 0x0000000000037919 */ /* 0x000e2e0000002100 */
[----:B------:R-:W0:Y:S01]  /*0020*/  S2UR UR5, SR_CTAID.X ;  /* 0x00000000000579c3 */ /* 0x000e220000002500 */
[----:B------:R-:W1:Y:S07]  /*0030*/  LDCU UR18, c[0x0][0x398] ;  /* 0x00007300ff1277ac */ /* 0x000e6e0008000800 */
[----:B------:R-:W0:Y:S01]  /*0040*/  LDC R4, c[0x0][0x360] ;  /* 0x0000d800ff047b82 */ /* 0x000e220000000800 */
[----:B-1----:R-:W-:Y:S01]  /*0050*/  UIMAD UR4, UR18, UR18, URZ ;  /* 0x00000012120472a4 */ /* 0x002fe2000f8e02ff */
[----:B0-----:R-:W-:-:S05]  /*0060*/  IMAD R4, R4, UR5, R3 ;  /* 0x0000000504047c24 */ /* 0x001fca000f8e0203 */
[----:B------:R-:W-:-:S13]  /*0070*/  ISETP.GE.AND P0, PT, R4, UR4, PT ;  /* 0x0000000404007c0c */ /* 0x000fda000bf06270 */
[----:B------:R-:W-:Y:S05]  /*0080*/  @P0 EXIT ;  /* 0x000000000000094d */ /* 0x000fea0003800000 */
[----:B------:R-:W-:Y:S01]  /*0090*/  IABS R6, UR18 ;  /* 0x0000001200067c13 */ /* 0x000fe20008000000 */
[----:B------:R-:W-:Y:S01]  /*00a0*/  UISETP.GE.AND UP0, UPT, UR18, 0x1, UPT ;  /* 0x000000011200788c */ /* 0x000fe2000bf06270 */
[----:B------:R-:W-:Y:S02]  /*00b0*/  IABS R7, R4 ;  /* 0x0000000400077213 */ /* 0x000fe40000000000 */
[----:B------:R-:W-:Y:S01]  /*00c0*/  CS2R R26, SRZ ;  /* 0x00000000001a7805 */ /* 0x000fe2000001ff00 */
[----:B------:R-:W0:Y:S01]  /*00d0*/  I2F.RP R0, R6 ;  /* 0x0000000600007306 */ /* 0x000e220000209400 */
[----:B------:R-:W1:Y:S07]  /*00e0*/  LDCU.64 UR16, c[0x0][0x358] ;  /* 0x00006b00ff1077ac */ /* 0x000e6e0008000a00 */
[----:B0-----:R-:W0:Y:S02]  /*00f0*/  MUFU.RCP R0, R0 ;  /* 0x0000000000007308 */ /* 0x001e240000001000 */
[----:B0-----:R-:W-:-:S06]  /*0100*/  IADD3 R2, PT, PT, R0, 0xffffffe, RZ ;  /* 0x0ffffffe00027810 */ /* 0x001fcc0007ffe0ff */
[----:B------:R0:W2:Y:S02]  /*0110*/  F2I.FTZ.U32.TRUNC.NTZ R3, R2 ;  /* 0x0000000200037305 */ /* 0x0000a4000021f000 */
[----:B0-----:R-:W-:Y:S01]  /*0120*/  IMAD.MOV.U32 R2, RZ, RZ, RZ ;  /* 0x000000ffff027224 */ /* 0x001fe200078e00ff */
[----:B--2---:R-:W-:-:S05]  /*0130*/  IADD3 R5, PT, PT, RZ, -R3, RZ ;  /* 0x80000003ff057210 */ /* 0x004fca0007ffe0ff */
[----:B------:R-:W-:-:S04]  /*0140*/  IMAD R5, R5, R6, RZ ;  /* 0x0000000605057224 */ /* 0x000fc800078e02ff */
[----:B------:R-:W-:Y:S01]  /*0150*/  IMAD.HI.U32 R3, R3, R5, R2 ;  /* 0x0000000503037227 */ /* 0x000fe200078e0002 */
[----:B------:R-:W-:Y:S02]  /*0160*/  MOV R5, R7 ;  /* 0x0000000700057202 */ /* 0x000fe40000000f00 */
[----:B------:R-:W-:-:S03]  /*0170*/  LOP3.LUT R2, R4, UR18, RZ, 0x3c, !PT ;  /* 0x0000001204027c12 */ /* 0x000fc6000f8e3cff */
[----:B------:R-:W-:Y:S01]  /*0180*/  IMAD.HI.U32 R0, R3, R5, RZ ;  /* 0x0000000503007227 */ /* 0x000fe200078e00ff */
[----:B------:R-:W-:-:S04]  /*0190*/  ISETP.GE.AND P1, PT, R2, RZ, PT ;  /* 0x000000ff0200720c */ /* 0x000fc80003f26270 */
[----:B------:R-:W-:-:S05]  /*01a0*/  IADD3 R3, PT, PT, -R0, RZ, RZ ;  /* 0x000000ff00037210 */ /* 0x000fca0007ffe1ff */
[----:B------:R-:W-:-:S05]  /*01b0*/  IMAD R3, R6, R3, R5 ;  /* 0x0000000306037224 */ /* 0x000fca00078e0205 */
[----:B------:R-:W-:-:S13]  /*01c0*/  ISETP.GT.U32.AND P2, PT, R6, R3, PT ;  /* 0x000000030600720c */ /* 0x000fda0003f44070 */
[----:B------:R-:W-:Y:S01]  /*01d0*/  @!P2 IMAD.IADD R3, R3, 0x1, -R6 ;  /* 0x000000010303a824 */ /* 0x000fe200078e0a06 */
[----:B------:R-:W-:Y:S02]  /*01e0*/  @!P2 IADD3 R0, PT, PT, R0, 0x1, RZ ;  /* 0x000000010000a810 */ /* 0x000fe40007ffe0ff */
[----:B------:R-:W-:Y:S02]  /*01f0*/  ISETP.NE.AND P2, PT, RZ, UR18, PT ;  /* 0x00000012ff007c0c */ /* 0x000fe4000bf45270 */
[----:B------:R-:W-:-:S13]  /*0200*/  ISETP.GE.U32.AND P0, PT, R3, R6, PT ;  /* 0x000000060300720c */ /* 0x000fda0003f06070 */
[----:B------:R-:W-:-:S05]  /*0210*/  @P0 IADD3 R0, PT, PT, R0, 0x1, RZ ;  /* 0x0000000100000810 */ /* 0x000fca0007ffe0ff */
[----:B------:R-:W-:Y:S01]  /*0220*/  @!P1 IMAD.MOV R0, RZ, RZ, -R0 ;  /* 0x000000ffff009224 */ /* 0x000fe200078e0a00 */
[----:B------:R-:W-:-:S05]  /*0230*/  @!P2 LOP3.LUT R0, RZ, UR18, RZ, 0x33, !PT ;  /* 0x00000012ff00ac12 */ /* 0x000fca000f8e33ff */
[----:B------:R-:W-:-:S05]  /*0240*/  IMAD R28, R0, UR18, RZ ;  /* 0x00000012001c7c24 */ /* 0x000fca000f8e02ff */
[----:B------:R-:W-:Y:S01]  /*0250*/  IADD3 R3, PT, PT, R4, -R28, RZ ;  /* 0x8000001c04037210 */ /* 0x000fe20007ffe0ff */
[----:B-1----:R-:W-:Y:S06]  /*0260*/  BRA.U !UP0, `(.L_x_7) ;  /* 0x0000000908247547 */ /* 0x002fec000b800000 */
[----:B------:R-:W-:Y:S01]  /*0270*/  UISETP.GE.U32.AND UP0, UPT, UR18, 0x8, UPT ;  /* 0x000000081200788c */ /* 0x000fe2000bf06070 */
[----:B------:R-:W-:Y:S01]  /*0280*/  CS2R R26, SRZ ;  /* 0x00000000001a7805 */ /* 0x000fe2000001ff00 */
[----:B------:R-:W-:-:S07]  /*0290*/  UMOV UR4, URZ ;  /* 0x000000ff00047c82 */ /* 0x000fce0008000000 */
[----:B------:R-:W-:Y:S05]  /*02a0*/  BRA.U !UP0, `(.L_x_8) ;  /* 0x0000000108f47547 */ /* 0x000fea000b800000 */
[----:B------:R-:W0:Y:S01]  /*02b0*/  LDCU.64 UR20, c[0x0][0x388] ;  /* 0x00007100ff1477ac */ /* 0x000e220008000a00 */
[----:B------:R-:W-:Y:S02]  /*02c0*/  MOV R2, R3 ;  /* 0x0000000300027202 */ /* 0x000fe40000000f00 */
[----:B------:R-:W-:Y:S01]  /*02d0*/  CS2R R26, SRZ ;  /* 0x00000000001a7805 */ /* 0x000fe2000001ff00 */
[----:B------:R-:W-:-:S04]  /*02e0*/  ULOP3.LUT UR4, UR18, 0x7ffffff8, URZ, 0xc0, !UPT ;  /* 0x7ffffff812047892 */ /* 0x000fc8000f8ec0ff */
[----:B------:R-:W-:Y:S02]  /*02f0*/  UIADD3 UR4, UPT, UPT, -UR4, URZ, URZ ;  /* 0x000000ff04047290 */ /* 0x000fe4000fffe1ff */
[----:B0-----:R-:W-:Y:S02]  /*0300*/  UIMAD.WIDE.U32 UR6, UR18, 0x18, UR20 ;  /* 0x00000018120678a5 */ /* 0x001fe4000f8e0014 */
[----:B------:R-:W-:Y:S02]  /*0310*/  UIMAD.WIDE.U32 UR8, UR18, 0x20, UR20 ;  /* 0x00000020120878a5 */ /* 0x000fe4000f8e0014 */
[----:B------:R-:W-:Y:S02]  /*0320*/  UIMAD.WIDE.U32 UR10, UR18, 0x28, UR20 ;  /* 0x00000028120a78a5 */ /* 0x000fe4000f8e0014 */
[----:B------:R-:W-:Y:S02]  /*0330*/  UIMAD.WIDE.U32 UR12, UR18, 0x30, UR20 ;  /* 0x00000030120c78a5 */ /* 0x000fe4000f8e0014 */
[----:B------:R-:W-:-:S12]  /*0340*/  UIMAD.WIDE.U32 UR14, UR18, 0x38, UR20 ;  /* 0x00000038120e78a5 */ /* 0x000fd8000f8e0014 */
.L_x_9:
[----:B------:R-:W0:Y:S01]  /*0350*/  LDC.64 R24, c[0x0][0x380] ;  /* 0x0000e000ff187b82 */ /* 0x000e220000000a00 */
[----:B------:R-:W-:Y:S01]  /*0360*/  IMAD.MOV.U32 R15, RZ, RZ, 0x8 ;  /* 0x00000008ff0f7424 */ /* 0x000fe200078e00ff */
[----:B------:R-:W-:-:S03]  /*0370*/  UIMAD.WIDE.U32 UR22, UR18, 0x8, UR20 ;  /* 0x00000008121678a5 */ /* 0x000fc6000f8e0014 */
[----:B------:R-:W-:-:S03]  /*0380*/  IMAD.WIDE R14, R2, R15, UR20 ;  /* 0x00000014020e7e25 */ /* 0x000fc6000f8e020f */
[----:B------:R-:W-:Y:S02]  /*0390*/  MOV R8, UR22 ;  /* 0x0000001600087c02 */ /* 0x000fe40008000f00 */
[----:B------:R-:W-:Y:S01]  /*03a0*/  MOV R9, UR23 ;  /* 0x0000001700097c02 */ /* 0x000fe20008000f00 */
[----:B------:R-:W2:Y:S02]  /*03b0*/  LDG.E.64 R12, desc[UR16][R14.64] ;  /* 0x000000100e0c7981 */ /* 0x000ea4000c1e1b00 */
[----:B------:R-:W-:-:S04]  /*03c0*/  IMAD.WIDE R8, R2, 0x8, R8 ;  /* 0x0000000802087825 */ /* 0x000fc800078e0208 */
[----:B------:R-:W-:Y:S02]  /*03d0*/  IMAD.U32 R5, RZ, RZ, UR18 ;  /* 0x00000012ff057e24 */ /* 0x000fe4000f8e00ff */
[----:B------:R-:W3:Y:S01]  /*03e0*/  LDG.E.64 R8, desc[UR16][R8.64] ;  /* 0x0000001008087981 */ /* 0x000ee2000c1e1b00 */
[----:B0-----:R-:W-:-:S05]  /*03f0*/  IMAD.WIDE R24, R28, 0x8, R24 ;  /* 0x000000081c187825 */ /* 0x001fca00078e0218 */
[----:B------:R-:W2:Y:S01]  /*0400*/  LDG.E.64 R10, desc[UR16][R24.64] ;  /* 0x00000010180a7981 */ /* 0x000ea2000c1e1b00 */
[----:B------:R-:W-:-:S03]  /*0410*/  IMAD.WIDE.U32 R4, R5, 0x10, R14 ;  /* 0x0000001005047825 */ /* 0x000fc600078e000e */
[----:B------:R-:W3:Y:S04]  /*0420*/  LDG.E.64 R6, desc[UR16][R24.64+0x8] ;  /* 0x0000081018067981 */ /* 0x000ee8000c1e1b00 */
[----:B------:R-:W4:Y:S04]  /*0430*/  LDG.E.64 R22, desc[UR16][R24.64+0x10] ;  /* 0x0000101018167981 */ /* 0x000f28000c1e1b00 */
[----:B------:R-:W4:Y:S01]  /*0440*/  LDG.E.64 R4, desc[UR16][R4.64] ;  /* 0x0000001004047981 */ /* 0x000f22000c1e1b00 */
[----:B------:R-:W-:Y:S01]  /*0450*/  HFMA2 R21, -RZ, RZ, 0, 4.76837158203125e-07 ;  /* 0x00000008ff157431 */ /* 0x000fe200000001ff */
[----:B------:R-:W-:-:S02]  /*0460*/  MOV R17, 0x8 ;  /* 0x0000000800117802 */ /* 0x000fc40000000f00 */
[----:B------:R-:W5:Y:S04]  /*0470*/  LDG.E.64 R18, desc[UR16][R24.64+0x18] ;  /* 0x0000181018127981 */ /* 0x000f68000c1e1b00 */
[----:B------:R-:W5:Y:S01]  /*0480*/  LDG.E.64 R14, desc[UR16][R24.64+0x20] ;  /* 0x00002010180e7981 */ /* 0x000f62000c1e1b00 */
[----:B------:R-:W-:-:S04]  /*0490*/  IMAD.WIDE R20, R2, R21, UR6 ;  /* 0x0000000602147e25 */ /* 0x000fc8000f8e0215 */
[C---:B------:R-:W-:Y:S02]  /*04a0*/  IMAD.WIDE R16, R2.reuse, R17, UR8 ;  /* 0x0000000802107e25 */ /* 0x040fe4000f8e0211 */
[----:B------:R-:W5:Y:S04]  /*04b0*/  LDG.E.64 R20, desc[UR16][R20.64] ;  /* 0x0000001014147981 */ /* 0x000f68000c1e1b00 */
[----:B------:R-:W5:Y:S01]  /*04c0*/  LDG.E.64 R16, desc[UR16][R16.64] ;  /* 0x0000001010107981 */ /* 0x000f62000c1e1b00 */
[----:B--2---:R-:W-:Y:S01]  /*04d0*/  DFMA R10, R10, R12, R26 ;  /* 0x0000000c0a0a722b */ /* 0x004fe2000000001a */
[----:B------:R-:W-:Y:S02]  /*04e0*/  IMAD.MOV.U32 R13, RZ, RZ, 0x8 ;  /* 0x00000008ff0d7424 */ /* 0x000fe400078e00ff */
[----:B------:R-:W2:Y:S02]  /*04f0*/  LDG.E.64 R26, desc[UR16][R24.64+0x38] ;  /* 0x00003810181a7981 */ /* 0x000ea4000c1e1b00 */
[----:B------:R-:W-:-:S03]  /*0500*/  IMAD.WIDE R12, R2, R13, UR10 ;  /* 0x0000000a020c7e25 */ /* 0x000fc6000f8e020d */
[----:B---3--:R-:W-:Y:S01]  /*0510*/  DFMA R6, R6, R8, R10 ;  /* 0x000000080606722b */ /* 0x008fe2000000000a */
[----:B------:R-:W-:Y:S01]  /*0520*/  MOV R9, 0x8 ;  /* 0x0000000800097802 */ /* 0x000fe20000000f00 */
[----:B------:R-:W3:Y:S04]  /*0530*/  LDG.E.64 R10, desc[UR16][R24.64+0x28] ;  /* 0x00002810180a7981 */ /* 0x000ee8000c1e1b00 */
[----:B------:R-:W3:Y:S01]  /*0540*/  LDG.E.64 R12, desc[UR16][R12.64] ;  /* 0x000000100c0c7981 */ /* 0x000ee2000c1e1b00 */
[C---:B------:R-:W-:Y:S01]  /*0550*/  IMAD.WIDE R8, R2.reuse, R9, UR12 ;  /* 0x0000000c02087e25 */ /* 0x040fe2000f8e0209 */
[----:B----4-:R-:W-:Y:S01]  /*0560*/  DFMA R22, R22, R4, R6 ;  /* 0x000000041616722b */ /* 0x010fe20000000006 */
[----:B------:R-:W-:Y:S01]  /*0570*/  MOV R5, 0x8 ;  /* 0x0000000800057802 */ /* 0x000fe20000000f00 */
[----:B------:R-:W4:Y:S04]  /*0580*/  LDG.E.64 R6, desc[UR16][R24.64+0x30] ;  /* 0x0000301018067981 */ /* 0x000f28000c1e1b00 */
[----:B------:R-:W4:Y:S01]  /*0590*/  LDG.E.64 R8, desc[UR16][R8.64] ;  /* 0x0000001008087981 */ /* 0x000f22000c1e1b00 */
[----:B------:R-:W-:-:S06]  /*05a0*/  IMAD.WIDE R4, R2, R5, UR14 ;  /* 0x0000000e02047e25 */ /* 0x000fcc000f8e0205 */
[----:B------:R-:W2:Y:S01]  /*05b0*/  LDG.E.64 R4, desc[UR16][R4.64] ;  /* 0x0000001004047981 */ /* 0x000ea2000c1e1b00 */
[----:B-----5:R-:W-:-:S08]  /*05c0*/  DFMA R18, R18, R20, R22 ;  /* 0x000000141212722b */ /* 0x020fd00000000016 */
[----:B------:R-:W-:Y:S01]  /*05d0*/  DFMA R14, R14, R16, R18 ;  /* 0x000000100e0e722b */ /* 0x000fe20000000012 */
[----:B------:R-:W-:-:S04]  /*05e0*/  UIADD3 UR4, UPT, UPT, UR4, 0x8, URZ ;  /* 0x0000000804047890 */ /* 0x000fc8000fffe0ff */
[----:B------:R-:W-:Y:S01]  /*05f0*/  UISETP.NE.AND UP0, UPT, UR4, URZ, UPT ;  /* 0x000000ff0400728c */ /* 0x000fe2000bf05270 */
[----:B------:R-:W-:Y:S02]  /*0600*/  IADD3 R28, PT, PT, R28, 0x8, RZ ;  /* 0x000000081c1c7810 */ /* 0x000fe40007ffe0ff */
[----:B---3--:R-:W-:-:S08]  /*0610*/  DFMA R10, R10, R12, R14 ;  /* 0x0000000c0a0a722b */ /* 0x008fd0000000000e */
[----:B----4-:R-:W-:Y:S01]  /*0620*/  DFMA R6, R6, R8, R10 ;  /* 0x000000080606722b */ /* 0x010fe2000000000a */
[----:B------:R-:W-:-:S07]  /*0630*/  IMAD.U32 R11, RZ, RZ, UR18 ;  /* 0x00000012ff0b7e24 */ /* 0x000fce000f8e00ff */
[----:B--2---:R-:W-:Y:S01]  /*0640*/  DFMA R26, R26, R4, R6 ;  /* 0x000000041a1a722b */ /* 0x004fe20000000006 */
[----:B------:R-:W-:Y:S01]  /*0650*/  LEA R2, R11, R2, 0x3 ;  /* 0x000000020b027211 */ /* 0x000fe200078e18ff */
[----:B------:R-:W-:Y:S09]  /*0660*/  BRA.U UP0, `(.L_x_9) ;  /* 0xfffffffd00387547 */ /* 0x000ff2000b83ffff */
[----:B------:R-:W-:-:S12]  /*0670*/  ULOP3.LUT UR4, UR18, 0x7ffffff8, URZ, 0xc0, !UPT ;  /* 0x7ffffff812047892 */ /* 0x000fd8000f8ec0ff */
.L_x_8:
[----:B------:R-:W-:-:S04]  /*0680*/  ULOP3.LUT UR6, UR18, 0x7, URZ, 0xc0, !UPT ;  /* 0x0000000712067892 */ /* 0x000fc8000f8ec0ff */
[----:B------:R-:W-:-:S09]  /*0690*/  UISETP.NE.AND UP0, UPT, UR6, URZ, UPT ;  /* 0x000000ff0600728c */ /* 0x000fd2000bf05270 */
[----:B------:R-:W-:Y:S05]  /*06a0*/  BRA.U !UP0, `(.L_x_7) ;  /* 0x0000000508147547 */ /* 0x000fea000b800000 */
[----:B------:R-:W-:Y:S01]  /*06b0*/  UISETP.GE.U32.AND UP0, UPT, UR6, 0x4, UPT ;  /* 0x000000040600788c */ /* 0x000fe2000bf06070 */
[----:B------:R-:W-:Y:S01]  /*06c0*/  IMAD R2, R0, UR18, RZ ;  /* 0x0000001200027c24 */ /* 0x000fe2000f8e02ff */
[----:B------:R-:W-:-:S04]  /*06d0*/  ULOP3.LUT UR5, UR18, 0x3, URZ, 0xc0, !UPT ;  /* 0x0000000312057892 */ /* 0x000fc8000f8ec0ff */
[----:B------:R-:W-:-:S03]  /*06e0*/  UISETP.NE.AND UP1, UPT, UR5, URZ, UPT ;  /* 0x000000ff0500728c */ /* 0x000fc6000bf25270 */
[----:B------:R-:W-:Y:S08]  /*06f0*/  BRA.U !UP0, `(.L_x_10) ;  /* 0x0000000108687547 */ /* 0x000ff0000b800000 */
[----:B------:R-:W0:Y:S01]  /*0700*/  LDC.64 R20, c[0x0][0x380] ;  /* 0x0000e000ff147b82 */ /* 0x000e220000000a00 */
[----:B------:R-:W-:Y:S01]  /*0710*/  IMAD.U32 R4, RZ, RZ, UR4 ;  /* 0x00000004ff047e24 */ /* 0x000fe2000f8e00ff */
[----:B------:R-:W-:Y:S02]  /*0720*/  IADD3 R5, PT, PT, R2, UR4, RZ ;  /* 0x0000000402057c10 */ /* 0x000fe4000fffe0ff */
[----:B------:R-:W-:Y:S01]  /*0730*/  MOV R23, UR18 ;  /* 0x0000001200177c02 */ /* 0x000fe20008000f00 */
[----:B------:R-:W-:-:S03]  /*0740*/  IMAD R7, R4, UR18, R3 ;  /* 0x0000001204077c24 */ /* 0x000fc6000f8e0203 */
[----:B------:R-:W1:Y:S01]  /*0750*/  LDC.64 R18, c[0x0][0x388] ;  /* 0x0000e200ff127b82 */ /* 0x000e620000000a00 */
[----:B------:R-:W-:Y:S02]  /*0760*/  IMAD.U32 R25, RZ, RZ, UR18 ;  /* 0x00000012ff197e24 */ /* 0x000fe4000f8e00ff */
[----:B0-----:R-:W-:-:S05]  /*0770*/  IMAD.WIDE R20, R5, 0x8, R20 ;  /* 0x0000000805147825 */ /* 0x001fca00078e0214 */
[----:B------:R-:W2:Y:S01]  /*0780*/  LDG.E.64 R8, desc[UR16][R20.64+0x8] ;  /* 0x0000081014087981 */ /* 0x000ea2000c1e1b00 */
[----:B-1----:R-:W-:Y:S01]  /*0790*/  IMAD.WIDE R18, R7, 0x8, R18 ;  /* 0x0000000807127825 */ /* 0x002fe200078e0212 */
[----:B------:R-:W-:Y:S02]  /*07a0*/  MOV R29, UR18 ;  /* 0x00000012001d7c02 */ /* 0x000fe40008000f00 */
[----:B------:R-:W3:Y:S04]  /*07b0*/  LDG.E.64 R6, desc[UR16][R20.64] ;  /* 0x0000001014067981 */ /* 0x000ee8000c1e1b00 */
[----:B------:R-:W3:Y:S01]  /*07c0*/  LDG.E.64 R4, desc[UR16][R18.64] ;  /* 0x0000001012047981 */ /* 0x000ee2000c1e1b00 */
[----:B------:R-:W-:-:S03]  /*07d0*/  IMAD.WIDE.U32 R22, R23, 0x8, R18 ;  /* 0x0000000817167825 */ /* 0x000fc600078e0012 */
[----:B------:R-:W4:Y:S04]  /*07e0*/  LDG.E.64 R12, desc[UR16][R20.64+0x10] ;  /* 0x00001010140c7981 */ /* 0x000f28000c1e1b00 */
[----:B------:R-:W2:Y:S01]  /*07f0*/  LDG.E.64 R10, desc[UR16][R22.64] ;  /* 0x00000010160a7981 */ /* 0x000ea2000c1e1b00 */
[----:B------:R-:W-:-:S03]  /*0800*/  IMAD.WIDE.U32 R24, R25, 0x8, R22 ;  /* 0x0000000819187825 */ /* 0x000fc600078e0016 */
[----:B------:R-:W5:Y:S04]  /*0810*/  LDG.E.64 R16, desc[UR16][R20.64+0x18] ;  /* 0x0000181014107981 */ /* 0x000f68000c1e1b00 */
[----:B------:R-:W4:Y:S01]  /*0820*/  LDG.E.64 R14, desc[UR16][R24.64] ;  /* 0x00000010180e7981 */ /* 0x000f22000c1e1b00 */
[----:B------:R-:W-:-:S05]  /*0830*/  IMAD.WIDE.U32 R28, R29, 0x8, R24 ;  /* 0x000000081d1c7825 */ /* 0x000fca00078e0018 */
[----:B------:R-:W5:Y:S01]  /*0840*/  LDG.E.64 R18, desc[UR16][R28.64] ;  /* 0x000000101c127981 */ /* 0x000f62000c1e1b00 */
[----:B------:R-:W-:Y:S01]  /*0850*/  UIADD3 UR4, UPT, UPT, UR4, 0x4, URZ ;  /* 0x0000000404047890 */ /* 0x000fe2000fffe0ff */
[----:B---3--:R-:W-:-:S08]  /*0860*/  DFMA R4, R6, R4, R26 ;  /* 0x000000040604722b */ /* 0x008fd0000000001a */
[----:B--2---:R-:W-:-:S08]  /*0870*/  DFMA R4, R8, R10, R4 ;  /* 0x0000000a0804722b */ /* 0x004fd00000000004 */
[----:B----4-:R-:W-:-:S08]  /*0880*/  DFMA R4, R12, R14, R4 ;  /* 0x0000000e0c04722b */ /* 0x010fd00000000004 */
[----:B-----5:R-:W-:-:S11]  /*0890*/  DFMA R26, R16, R18, R4 ;  /* 0x00000012101a722b */ /* 0x020fd60000000004 */
.L_x_10:
[----:B------:R-:W-:Y:S05]  /*08a0*/  BRA.U !UP1, `(.L_x_7) ;  /* 0x0000000109947547 */ /* 0x000fea000b800000 */
[----:B------:R-:W-:Y:S01]  /*08b0*/  UISETP.NE.AND UP0, UPT, UR5, 0x1, UPT ;  /* 0x000000010500788c */ /* 0x000fe2000bf05270 */
[----:B------:R-:W-:Y:S01]  /*08c0*/  MOV R4, UR4 ;  /* 0x0000000400047c02 */ /* 0x000fe20008000f00 */
[----:B------:R-:W-:Y:S02]  /*08d0*/  ULOP3.LUT UR5, UR18, 0x1, URZ, 0xc0, !UPT ;  /* 0x0000000112057892 */ /* 0x000fe4000f8ec0ff */
[----:B------:R-:W-:Y:S02]  /*08e0*/  MOV R11, UR18 ;  /* 0x00000012000b7c02 */ /* 0x000fe40008000f00 */
[----:B------:R-:W-:Y:S01]  /*08f0*/  UISETP.NE.U32.AND UP1, UPT, UR5, 0x1, UPT ;  /* 0x000000010500788c */ /* 0x000fe2000bf25070 */
[----:B------:R-:W-:-:S04]  /*0900*/  PLOP3.LUT P0, PT, PT, PT, UP0, 0x80, 0x8 ;  /* 0x000000000008781c */ /* 0x000fc80003f0f008 */
[----:B------:R-:W0:Y:S01]  /*0910*/  @UP0 LDCU.128 UR8, c[0x0][0x380] ;  /* 0x00007000ff0807ac */ /* 0x000e220008000c00 */
[----:B------:R-:W-:-:S05]  /*0920*/  PLOP3.LUT P1, PT, PT, PT, UP1, 0x80, 0x8 ;  /* 0x000000000008781c */ /* 0x000fca0003f2f018 */
[----:B------:R-:W1:Y:S03]  /*0930*/  @!UP1 LDCU.128 UR12, c[0x0][0x380] ;  /* 0x00007000ff0c97ac */ /* 0x000e660008000c00 */
[----:B------:R-:W-:Y:S01]  /*0940*/  @P0 VIADD R5, R2, UR4 ;  /* 0x0000000402050c36 */ /* 0x000fe20008000000 */
[----:B------:R-:W-:Y:S01]  /*0950*/  @UP0 UIADD3 UR4, UPT, UPT, UR4, 0x2, URZ ;  /* 0x0000000204040890 */ /* 0x000fe2000fffe0ff */
[----:B------:R-:W-:Y:S01]  /*0960*/  @P0 IMAD R7, R4, UR18, R3 ;  /* 0x0000001204070c24 */ /* 0x000fe2000f8e0203 */
[----:B0-----:R-:W-:Y:S01]  /*0970*/  MOV R14, UR8 ;  /* 0x00000008000e7c02 */ /* 0x001fe20008000f00 */
[----:B------:R-:W-:Y:S01]  /*0980*/  IMAD.U32 R19, RZ, RZ, UR11 ;  /* 0x0000000bff137e24 */ /* 0x000fe2000f8e00ff */
[----:B------:R-:W-:Y:S02]  /*0990*/  MOV R15, UR9 ;  /* 0x00000009000f7c02 */ /* 0x000fe40008000f00 */
[----:B------:R-:W-:Y:S01]  /*09a0*/  MOV R18, UR10 ;  /* 0x0000000a00127c02 */ /* 0x000fe20008000f00 */
[----:B------:R-:W-:-:S04]  /*09b0*/  @P0 IMAD.WIDE R14, R5, 0x8, R14 ;  /* 0x00000008050e0825 */ /* 0x000fc800078e020e */
[----:B------:R-:W-:Y:S01]  /*09c0*/  @P0 IMAD.WIDE R18, R7, 0x8, R18 ;  /* 0x0000000807120825 */ /* 0x000fe200078e0212 */
[----:B------:R-:W2:Y:S01]  /*09d0*/  @P0 LDG.E.64 R4, desc[UR16][R14.64] ;  /* 0x000000100e040981 */ /* 0x000ea2000c1e1b00 */
[----:B------:R-:W-:-:S03]  /*09e0*/  MOV R20, UR4 ;  /* 0x0000000400147c02 */ /* 0x000fc60008000f00 */
[----:B------:R-:W2:Y:S01]  /*09f0*/  @P0 LDG.E.64 R6, desc[UR16][R18.64] ;  /* 0x0000001012060981 */ /* 0x000ea2000c1e1b00 */
[----:B------:R-:W-:Y:S01]  /*0a00*/  @P0 IMAD.WIDE.U32 R10, R11, 0x8, R18 ;  /* 0x000000080b0a0825 */ /* 0x000fe200078e0012 */
[----:B-1----:R-:W-:Y:S02]  /*0a10*/  MOV R16, UR12 ;  /* 0x0000000c00107c02 */ /* 0x002fe40008000f00 */
[----:B------:R-:W-:Y:S01]  /*0a20*/  MOV R12, UR14 ;  /* 0x0000000e000c7c02 */ /* 0x000fe20008000f00 */
[----:B------:R-:W-:Y:S01]  /*0a30*/  IMAD.U32 R17, RZ, RZ, UR13 ;  /* 0x0000000dff117e24 */ /* 0x000fe2000f8e00ff */
[----:B------:R-:W-:Y:S01]  /*0a40*/  MOV R13, UR15 ;  /* 0x0000000f000d7c02 */ /* 0x000fe20008000f00 */
[----:B------:R-:W-:Y:S01]  /*0a50*/  @!P1 IMAD R23, R20, UR18, R3 ;  /* 0x0000001214179c24 */ /* 0x000fe2000f8e0203 */
[----:B------:R-:W-:Y:S01]  /*0a60*/  @!P1 IADD3 R21, PT, PT, R2, UR4, RZ ;  /* 0x0000000402159c10 */ /* 0x000fe2000fffe0ff */
[----:B------:R-:W3:Y:S02]  /*0a70*/  @P0 LDG.E.64 R8, desc[UR16][R14.64+0x8] ;  /* 0x000008100e080981 */ /* 0x000ee4000c1e1b00 */
[----:B------:R-:W-:-:S02]  /*0a80*/  @!P1 IMAD.WIDE R12, R23, 0x8, R12 ;  /* 0x00000008170c9825 */ /* 0x000fc400078e020c */
[----:B------:R-:W3:Y:S02]  /*0a90*/  @P0 LDG.E.64 R10, desc[UR16][R10.64] ;  /* 0x000000100a0a0981 */ /* 0x000ee4000c1e1b00 */
[----:B------:R-:W-:Y:S02]  /*0aa0*/  @!P1 IMAD.WIDE R16, R21, 0x8, R16 ;  /* 0x0000000815109825 */ /* 0x000fe400078e0210 */
[----:B------:R-:W4:Y:S04]  /*0ab0*/  @!P1 LDG.E.64 R12, desc[UR16][R12.64] ;  /* 0x000000100c0c9981 */ /* 0x000f28000c1e1b00 */
[----:B------:R-:W4:Y:S01]  /*0ac0*/  @!P1 LDG.E.64 R16, desc[UR16][R16.64] ;  /* 0x0000001010109981 */ /* 0x000f22000c1e1b00 */
[----:B--2---:R-:W-:-:S08]  /*0ad0*/  @P0 DFMA R4, R4, R6, R26 ;  /* 0x000000060404022b */ /* 0x004fd0000000001a */
[----:B---3--:R-:W-:-:S08]  /*0ae0*/  @P0 DFMA R26, R8, R10, R4 ;  /* 0x0000000a081a022b */ /* 0x008fd00000000004 */
[----:B----4-:R-:W-:-:S11]  /*0af0*/  @!P1 DFMA R26, R16, R12, R26 ;  /* 0x0000000c101a922b */ /* 0x010fd6000000001a */
.L_x_7:
[----:B------:R-:W0:Y:S01]  /*0b00*/  LDC.64 R4, c[0x0][0x390] ;  /* 0x0000e400ff047b82 */ /* 0x000e220000000a00 */
[----:B------:R-:W-:-:S04]  /*0b10*/  IMAD R3, R0, UR18, R3 ;  /* 0x0000001200037c24 */ /* 0x000fc8000f8e0203 */
[----:B0-----:R-:W-:-:S05]  /*0b20*/  IMAD.WIDE R2, R3, 0x8, R4 ;  /* 0x0000000803027825 */ /* 0x001fca00078e0204 */
[----:B------:R-:W-:Y:S01]  /*0b30*/  STG.E.64 desc[UR16][R2.64], R26 ;  /* 0x0000001a02007986 */ /* 0x000fe2000c101b10 */
[----:B------:R-:W-:Y:S05]  /*0b40*/  EXIT ;  /* 0x000000000000794d */ /* 0x000fea0003800000 */
.L_x_11:
        /* <DEDUP_REMOVED lines=11> */
.L_x_13:


//--------------------- .nv.shared.reserved.0     --------------------------
	.section	.nv.shared.reserved.0,"aw",@nobits
	.weak		__nv_reservedSMEM_offset_0_alias
	.size		__nv_reservedSMEM_offset_0_alias, 0, 64
	.other		__nv_reservedSMEM_offset_0_alias,@"STO_CUDA_RESERVED_SHARED STV_DEFAULT"
__nv_reservedSMEM_offset_0_alias:
	.zero		0
	.zero		64


//--------------------- .nv.constant0._Z9AddMatrixPdiS_ --------------------------
	.section	.nv.constant0._Z9AddMatrixPdiS_,"a",@progbits
	.sectionflags	@""
	.align	4
.nv.constant0._Z9AddMatrixPdiS_:
	.zero		920


//--------------------- .nv.constant0._Z8MultiplyPdS_S_i --------------------------
	.section	.nv.constant0._Z8MultiplyPdS_S_i,"a",@progbits
	.sectionflags	@""
	.align	4
.nv.constant0._Z8MultiplyPdS_S_i:
	.zero		924


//--------------------- SYMBOLS --------------------------

	.type		.nv.reservedSmem.offset0,@object
	.size		.nv.reservedSmem.offset0,0x4
